//
// Generated by NVIDIA NVVM Compiler
//
// Compiler Build ID: CL-36424714
// Cuda compilation tools, release 13.0, V13.0.88
// Based on NVVM 20.0.0
//

.version 9.0
.target sm_100
.address_size 64

	// .globl	_Z7test_00v

.visible .entry _Z7test_00v()
{


	ret;

}


// ===== COMPILED SASS (sm_100) =====

	.target	sm_100

	.elftype	@"ET_EXEC"


//--------------------- .note.nv.tkinfo           --------------------------
	.section	.note.nv.tkinfo,"",@"SHT_NOTE"
	.sectionflags	@"SHF_NOTE_NV_TKINFO"
	.tkinfo
        /*0018*/ 	.word	0x00000002
        /*0030*/ 	.string	""
        /*0030*/ 	.string	"ptxas"
        /*0030*/ 	.string	"Cuda compilation tools, release 13.0, V13.0.88"
        /*0030*/ 	.string	"Build cuda_13.0.r13.0/compiler.36424714_0"
        /*0030*/ 	.string	"-arch sm_100 -m 64 "



//--------------------- .note.nv.cuinfo           --------------------------
	.section	.note.nv.cuinfo,"",@"SHT_NOTE"
	.sectionflags	@"SHF_NOTE_NV_CUINFO"
        /*0018*/ 	.short	0x0002
        /*001a*/ 	.short	0x0064
        /*001c*/ 	.short	0x0082
	.zero		2


//--------------------- .nv.info                  --------------------------
	.section	.nv.info,"",@"SHT_CUDA_INFO"
	.align	4


	//----- nvinfo : EIATTR_REGCOUNT
	.align		4
        /*0000*/ 	.byte	0x04, 0x2f
        /*0002*/ 	.short	(.L_1 - .L_0)
	.align		4
.L_0:
        /*0004*/ 	.word	index@(_Z7test_00v)
        /*0008*/ 	.word	0x00000004


	//----- nvinfo : EIATTR_FRAME_SIZE
	.align		4
.L_1:
        /*000c*/ 	.byte	0x04, 0x11
        /*000e*/ 	.short	(.L_3 - .L_2)
	.align		4
.L_2:
        /*0010*/ 	.word	index@(_Z7test_00v)
        /*0014*/ 	.word	0x00000000


	//----- nvinfo : EIATTR_MIN_STACK_SIZE
	.align		4
.L_3:
        /*0018*/ 	.byte	0x04, 0x12
        /*001a*/ 	.short	(.L_5 - .L_4)
	.align		4
.L_4:
        /*001c*/ 	.word	index@(_Z7test_00v)
        /*0020*/ 	.word	0x00000000
.L_5:


//--------------------- .nv.compat                --------------------------
	.section	.nv.compat,"",@"SHT_CUDA_COMPAT_INFO"
	.align	4
        /*0000*/ 	.byte	0x02, 0x09, 0x00, 0x00, 0x02, 0x02, 0x01, 0x00, 0x02, 0x05, 0x05, 0x00, 0x03, 0x07, 0x01, 0x01
        /*0010*/ 	.byte	0x02, 0x03, 0x00, 0x00, 0x02, 0x06, 0x01, 0x00, 0x04, 0x0b, 0x08, 0x00, 0x09, 0x00, 0x00, 0x00
        /*0020*/ 	.byte	0x00, 0x00, 0x00, 0x00


//--------------------- .nv.info._Z7test_00v      --------------------------
	.section	.nv.info._Z7test_00v,"",@"SHT_CUDA_INFO"
	.sectionflags	@""
	.align	4


	//----- nvinfo : EIATTR_CUDA_API_VERSION
	.align		4
        /*0000*/ 	.byte	0x04, 0x37
        /*0002*/ 	.short	(.L_7 - .L_6)
.L_6:
        /*0004*/ 	.word	0x00000082


	//----- nvinfo : EIATTR_SPARSE_MMA_MASK
	.align		4
.L_7:
        /*0008*/ 	.byte	0x03, 0x50
        /*000a*/ 	.short	0x0000


	//----- nvinfo : EIATTR_MAXREG_COUNT
	.align		4
        /*000c*/ 	.byte	0x03, 0x1b
        /*000e*/ 	.short	0x00ff


	//----- nvinfo : EIATTR_MERCURY_ISA_VERSION
	.align		4
        /*0010*/ 	.byte	0x03, 0x5f
        /*0012*/ 	.short	0x0101


	//----- nvinfo : EIATTR_VRC_CTA_INIT_COUNT
	.align		4
        /*0014*/ 	.byte	0x02, 0x4a
	.zero		1
	.zero		1


	//----- nvinfo : EIATTR_EXIT_INSTR_OFFSETS
	.align		4
        /*0018*/ 	.byte	0x04, 0x1c
        /*001a*/ 	.short	(.L_9 - .L_8)


	//   ....[0]....
.L_8:
        /*001c*/ 	.word	0x00000010


	//----- nvinfo : EIATTR_SW_WAR
	.align		4
.L_9:
        /*0020*/ 	.byte	0x04, 0x36
        /*0022*/ 	.short	(.L_11 - .L_10)
.L_10:
        /*0024*/ 	.word	0x00000008
.L_11:


//--------------------- .nv.callgraph             --------------------------
	.section	.nv.callgraph,"",@"SHT_CUDA_CALLGRAPH"
	.align	4
	.sectionentsize	8
	.align		4
        /*0000*/ 	.word	0x00000000
	.align		4
        /*0004*/ 	.word	0xffffffff
	.align		4
        /*0008*/ 	.word	0x00000000
	.align		4
        /*000c*/ 	.word	0xfffffffe
	.align		4
        /*0010*/ 	.word	0x00000000
	.align		4
        /*0014*/ 	.word	0xfffffffd
	.align		4
        /*0018*/ 	.word	0x00000000
	.align		4
        /*001c*/ 	.word	0xfffffffc


//--------------------- .text._Z7test_00v         --------------------------
	.section	.text._Z7test_00v,"ax",@progbits
	.align	128
        .global         _Z7test_00v
        .type           _Z7test_00v,@function
        .size           _Z7test_00v,(.L_x_1 - _Z7test_00v)
        .other          _Z7test_00v,@"STO_CUDA_ENTRY STV_DEFAULT"
_Z7test_00v:
.text._Z7test_00v:
[----:B------:R-:W-:Y:S01]  /*0000*/  LDC R1, c[0x0][0x37c] ;  /* 0x0000df00ff017b82 */ /* 0x000fe20000000800 */
[----:B------:R-:W-:Y:S05]  /*0010*/  EXIT ;  /* 0x000000000000794d */ /* 0x000fea0003800000 */
.L_x_0:
[----:B------:R-:W-:-:S00]  /*0020*/  BRA `(.L_x_0) ;  /* 0xfffffffc00fc7947 */ /* 0x000fc0000383ffff */
[----:B------:R-:W-:-:S00]  /*0030*/  NOP ;  /* 0x0000000000007918 */ /* 0x000fc00000000000 */
        /* <DEDUP_REMOVED lines=12> */
.L_x_1:


//--------------------- .nv.shared.reserved.0     --------------------------
	.section	.nv.shared.reserved.0,"aw",@nobits
	.weak		__nv_reservedSMEM_offset_0_alias
	.size		__nv_reservedSMEM_offset_0_alias, 0, 64
	.other		__nv_reservedSMEM_offset_0_alias,@"STO_CUDA_RESERVED_SHARED STV_DEFAULT"
__nv_reservedSMEM_offset_0_alias:
	.zero		0
	.zero		64


//--------------------- .nv.constant0._Z7test_00v --------------------------
	.section	.nv.constant0._Z7test_00v,"a",@progbits
	.sectionflags	@""
	.align	4
.nv.constant0._Z7test_00v:
	.zero		896


//--------------------- SYMBOLS --------------------------

	.type		.nv.reservedSmem.offset0,@object
	.size		.nv.reservedSmem.offset0,0x4
